//
// Generated by NVIDIA NVVM Compiler
//
// Compiler Build ID: CL-36424714
// Cuda compilation tools, release 13.0, V13.0.88
// Based on NVVM 20.0.0
//

.version 9.0
.target sm_100
.address_size 64

	// .globl	_Z19oddeven_sort_kernelPii

.visible .entry _Z19oddeven_sort_kernelPii(
	.param .u64 .ptr .align 1 _Z19oddeven_sort_kernelPii_param_0,
	.param .u32 _Z19oddeven_sort_kernelPii_param_1
)
{
	.reg .pred 	%p<6>;
	.reg .b32 	%r<17>;
	.reg .b64 	%rd<11>;

	ld.param.u64 	%rd5, [_Z19oddeven_sort_kernelPii_param_0];
	ld.param.u32 	%r10, [_Z19oddeven_sort_kernelPii_param_1];
	setp.lt.s32 	%p1, %r10, 1;
	@%p1 bra 	$L__BB0_8;
	mov.u32 	%r12, %tid.x;
	shl.b32 	%r1, %r12, 1;
	add.s32 	%r2, %r10, -1;
	mul.wide.u32 	%rd6, %r12, 8;
	cvta.to.global.u64 	%rd7, %rd5;
	add.s64 	%rd8, %rd6, %rd7;
	add.s64 	%rd1, %rd8, 4;
	mov.b32 	%r15, 1;
$L__BB0_2:
	and.b32  	%r13, %r15, 1;
	add.s32 	%r16, %r1, %r13;
	setp.ge.s32 	%p2, %r16, %r2;
	@%p2 bra 	$L__BB0_7;
	mul.wide.u32 	%rd9, %r13, 4;
	add.s64 	%rd10, %rd1, %rd9;
$L__BB0_4:
	ld.global.u32 	%r6, [%rd10+-4];
	ld.global.u32 	%r7, [%rd10];
	setp.le.s32 	%p3, %r6, %r7;
	@%p3 bra 	$L__BB0_6;
	st.global.u32 	[%rd10+-4], %r7;
	st.global.u32 	[%rd10], %r6;
$L__BB0_6:
	add.s32 	%r16, %r16, 2048;
	add.s64 	%rd10, %rd10, 8192;
	setp.lt.s32 	%p4, %r16, %r2;
	@%p4 bra 	$L__BB0_4;
$L__BB0_7:
	bar.sync 	0;
	add.s32 	%r9, %r15, 1;
	setp.ne.s32 	%p5, %r15, %r10;
	mov.u32 	%r15, %r9;
	@%p5 bra 	$L__BB0_2;
$L__BB0_8:
	ret;

}


// ===== COMPILED SASS (sm_100) =====

	.target	sm_100

	.elftype	@"ET_EXEC"


//--------------------- .note.nv.tkinfo           --------------------------
	.section	.note.nv.tkinfo,"",@"SHT_NOTE"
	.sectionflags	@"SHF_NOTE_NV_TKINFO"
	.tkinfo
        /*0018*/ 	.word	0x00000002
        /*0030*/ 	.string	""
        /*0030*/ 	.string	"ptxas"
        /*0030*/ 	.string	"Cuda compilation tools, release 13.0, V13.0.88"
        /*0030*/ 	.string	"Build cuda_13.0.r13.0/compiler.36424714_0"
        /*0030*/ 	.string	"-arch sm_100 -m 64 "



//--------------------- .note.nv.cuinfo           --------------------------
	.section	.note.nv.cuinfo,"",@"SHT_NOTE"
	.sectionflags	@"SHF_NOTE_NV_CUINFO"
        /*0018*/ 	.short	0x0002
        /*001a*/ 	.short	0x0064
        /*001c*/ 	.short	0x0082
	.zero		2


//--------------------- .nv.info                  --------------------------
	.section	.nv.info,"",@"SHT_CUDA_INFO"
	.align	4


	//----- nvinfo : EIATTR_REGCOUNT
	.align		4
        /*0000*/ 	.byte	0x04, 0x2f
        /*0002*/ 	.short	(.L_1 - .L_0)
	.align		4
.L_0:
        /*0004*/ 	.word	index@(_Z19oddeven_sort_kernelPii)
        /*0008*/ 	.word	0x00000010


	//----- nvinfo : EIATTR_FRAME_SIZE
	.align		4
.L_1:
        /*000c*/ 	.byte	0x04, 0x11
        /*000e*/ 	.short	(.L_3 - .L_2)
	.align		4
.L_2:
        /*0010*/ 	.word	index@(_Z19oddeven_sort_kernelPii)
        /*0014*/ 	.word	0x00000000


	//----- nvinfo : EIATTR_MIN_STACK_SIZE
	.align		4
.L_3:
        /*0018*/ 	.byte	0x04, 0x12
        /*001a*/ 	.short	(.L_5 - .L_4)
	.align		4
.L_4:
        /*001c*/ 	.word	index@(_Z19oddeven_sort_kernelPii)
        /*0020*/ 	.word	0x00000000
.L_5:


//--------------------- .nv.compat                --------------------------
	.section	.nv.compat,"",@"SHT_CUDA_COMPAT_INFO"
	.align	4
        /*0000*/ 	.byte	0x02, 0x09, 0x00, 0x00, 0x02, 0x02, 0x01, 0x00, 0x02, 0x05, 0x05, 0x00, 0x03, 0x07, 0x01, 0x01
        /*0010*/ 	.byte	0x02, 0x03, 0x00, 0x00, 0x02, 0x06, 0x01, 0x00, 0x04, 0x0b, 0x08, 0x00, 0x09, 0x00, 0x00, 0x00
        /*0020*/ 	.byte	0x00, 0x00, 0x00, 0x00


//--------------------- .nv.info._Z19oddeven_sort_kernelPii --------------------------
	.section	.nv.info._Z19oddeven_sort_kernelPii,"",@"SHT_CUDA_INFO"
	.sectionflags	@""
	.align	4


	//----- nvinfo : EIATTR_CUDA_API_VERSION
	.align		4
        /*0000*/ 	.byte	0x04, 0x37
        /*0002*/ 	.short	(.L_7 - .L_6)
.L_6:
        /*0004*/ 	.word	0x00000082


	//----- nvinfo : EIATTR_KPARAM_INFO
	.align		4
.L_7:
        /*0008*/ 	.byte	0x04, 0x17
        /*000a*/ 	.short	(.L_9 - .L_8)
.L_8:
        /*000c*/ 	.word	0x00000000
        /*0010*/ 	.short	0x0001
        /*0012*/ 	.short	0x0008
        /*0014*/ 	.byte	0x00, 0xf0, 0x11, 0x00


	//----- nvinfo : EIATTR_KPARAM_INFO
	.align		4
.L_9:
        /*0018*/ 	.byte	0x04, 0x17
        /*001a*/ 	.short	(.L_11 - .L_10)
.L_10:
        /*001c*/ 	.word	0x00000000
        /*0020*/ 	.short	0x0000
        /*0022*/ 	.short	0x0000
        /*0024*/ 	.byte	0x00, 0xf5, 0x21, 0x00


	//----- nvinfo : EIATTR_SPARSE_MMA_MASK
	.align		4
.L_11:
        /*0028*/ 	.byte	0x03, 0x50
        /*002a*/ 	.short	0x0000


	//----- nvinfo : EIATTR_MAXREG_COUNT
	.align		4
        /*002c*/ 	.byte	0x03, 0x1b
        /*002e*/ 	.short	0x00ff


	//----- nvinfo : EIATTR_NUM_BARRIERS
	.align		4
        /*0030*/ 	.byte	0x02, 0x4c
        /*0032*/ 	.byte	0x01
	.zero		1


	//----- nvinfo : EIATTR_MERCURY_ISA_VERSION
	.align		4
        /*0034*/ 	.byte	0x03, 0x5f
        /*0036*/ 	.short	0x0101


	//----- nvinfo : EIATTR_VRC_CTA_INIT_COUNT
	.align		4
        /*0038*/ 	.byte	0x02, 0x4a
	.zero		1
	.zero		1


	//----- nvinfo : EIATTR_EXIT_INSTR_OFFSETS
	.align		4
        /*003c*/ 	.byte	0x04, 0x1c
        /*003e*/ 	.short	(.L_13 - .L_12)


	//   ....[0]....
.L_12:
        /*0040*/ 	.word	0x00000030


	//   ....[1]....
        /*0044*/ 	.word	0x00000260


	//----- nvinfo : EIATTR_CRS_STACK_SIZE
	.align		4
.L_13:
        /*0048*/ 	.byte	0x04, 0x1e
        /*004a*/ 	.short	(.L_15 - .L_14)
.L_14:
        /*004c*/ 	.word	0x00000000


	//----- nvinfo : EIATTR_CBANK_PARAM_SIZE
	.align		4
.L_15:
        /*0050*/ 	.byte	0x03, 0x19
        /*0052*/ 	.short	0x000c


	//----- nvinfo : EIATTR_PARAM_CBANK
	.align		4
        /*0054*/ 	.byte	0x04, 0x0a
        /*0056*/ 	.short	(.L_17 - .L_16)
	.align		4
.L_16:
        /*0058*/ 	.word	index@(.nv.constant0._Z19oddeven_sort_kernelPii)
        /*005c*/ 	.short	0x0380
        /*005e*/ 	.short	0x000c


	//----- nvinfo : EIATTR_SW_WAR
	.align		4
.L_17:
        /*0060*/ 	.byte	0x04, 0x36
        /*0062*/ 	.short	(.L_19 - .L_18)
.L_18:
        /*0064*/ 	.word	0x00000008
.L_19:


//--------------------- .nv.callgraph             --------------------------
	.section	.nv.callgraph,"",@"SHT_CUDA_CALLGRAPH"
	.align	4
	.sectionentsize	8
	.align		4
        /*0000*/ 	.word	0x00000000
	.align		4
        /*0004*/ 	.word	0xffffffff
	.align		4
        /*0008*/ 	.word	0x00000000
	.align		4
        /*000c*/ 	.word	0xfffffffe
	.align		4
        /*0010*/ 	.word	0x00000000
	.align		4
        /*0014*/ 	.word	0xfffffffd
	.align		4
        /*0018*/ 	.word	0x00000000
	.align		4
        /*001c*/ 	.word	0xfffffffc


//--------------------- .text._Z19oddeven_sort_kernelPii --------------------------
	.section	.text._Z19oddeven_sort_kernelPii,"ax",@progbits
	.align	128
        .global         _Z19oddeven_sort_kernelPii
        .type           _Z19oddeven_sort_kernelPii,@function
        .size           _Z19oddeven_sort_kernelPii,(.L_x_5 - _Z19oddeven_sort_kernelPii)
        .other          _Z19oddeven_sort_kernelPii,@"STO_CUDA_ENTRY STV_DEFAULT"
_Z19oddeven_sort_kernelPii:
.text._Z19oddeven_sort_kernelPii:
[----:B------:R-:W-:Y:S08]  /*0000*/  LDC R1, c[0x0][0x37c] ;  /* 0x0000df00ff017b82 */ /* 0x000ff00000000800 */
[----:B------:R-:W0:Y:S02]  /*0010*/  LDC R0, c[0x0][0x388] ;  /* 0x0000e200ff007b82 */ /* 0x000e240000000800 */
[----:B0-----:R-:W-:-:S13]  /*0020*/  ISETP.GE.AND P0, PT, R0, 0x1, PT ;  /* 0x000000010000780c */ /* 0x001fda0003f06270 */
[----:B------:R-:W-:Y:S05]  /*0030*/  @!P0 EXIT ;  /* 0x000000000000894d */ /* 0x000fea0003800000 */
[----:B------:R-:W0:Y:S01]  /*0040*/  S2R R9, SR_TID.X ;  /* 0x0000000000097919 */ /* 0x000e220000002100 */
[----:B------:R-:W0:Y:S01]  /*0050*/  LDC.64 R2, c[0x0][0x380] ;  /* 0x0000e000ff027b82 */ /* 0x000e220000000a00 */
[----:B------:R-:W-:Y:S02]  /*0060*/  HFMA2 R6, -RZ, RZ, 0, 5.9604644775390625e-08 ;  /* 0x00000001ff067431 */ /* 0x000fe400000001ff */
[----:B------:R-:W-:Y:S01]  /*0070*/  VIADD R0, R0, 0xffffffff ;  /* 0xffffffff00007836 */ /* 0x000fe20000000000 */
[----:B------:R-:W1:Y:S01]  /*0080*/  LDCU.64 UR4, c[0x0][0x358] ;  /* 0x00006b00ff0477ac */ /* 0x000e620008000a00 */
[----:B0-----:R-:W-:-:S03]  /*0090*/  IMAD.WIDE.U32 R2, R9, 0x8, R2 ;  /* 0x0000000809027825 */ /* 0x001fc600078e0002 */
[----:B------:R-:W-:-:S05]  /*00a0*/  IADD3 R2, P0, PT, R2, 0x4, RZ ;  /* 0x0000000402027810 */ /* 0x000fca0007f1e0ff */
[----:B-1----:R-:W-:-:S08]  /*00b0*/  IMAD.X R3, RZ, RZ, R3, P0 ;  /* 0x000000ffff037224 */ /* 0x002fd000000e0603 */
.L_x_3:
[----:B0-----:R-:W-:Y:S01]  /*00c0*/  LOP3.LUT R4, R6, 0x1, RZ, 0xc0, !PT ;  /* 0x0000000106047812 */ /* 0x001fe200078ec0ff */
[----:B------:R-:W0:Y:S01]  /*00d0*/  LDCU UR6, c[0x0][0x388] ;  /* 0x00007100ff0677ac */ /* 0x000e220008000800 */
[----:B------:R-:W-:Y:S03]  /*00e0*/  BSSY.RECONVERGENT B0, `(.L_x_0) ;  /* 0x0000014000007945 */ /* 0x000fe60003800200 */
[----:B------:R-:W-:-:S05]  /*00f0*/  IMAD R7, R9, 0x2, R4 ;  /* 0x0000000209077824 */ /* 0x000fca00078e0204 */
[----:B------:R-:W-:Y:S02]  /*0100*/  ISETP.GE.AND P1, PT, R7, R0, PT ;  /* 0x000000000700720c */ /* 0x000fe40003f26270 */
[----:B0-----:R-:W-:-:S11]  /*0110*/  ISETP.NE.AND P0, PT, R6, UR6, PT ;  /* 0x0000000606007c0c */ /* 0x001fd6000bf05270 */
[----:B------:R-:W-:Y:S05]  /*0120*/  @P1 BRA `(.L_x_1) ;  /* 0x00000000003c1947 */ /* 0x000fea0003800000 */
[----:B------:R-:W-:-:S04]  /*0130*/  IMAD.WIDE.U32 R4, R4, 0x4, R2 ;  /* 0x0000000404047825 */ /* 0x000fc800078e0002 */
[----:B------:R-:W-:Y:S01]  /*0140*/  IMAD.MOV.U32 R8, RZ, RZ, R4 ;  /* 0x000000ffff087224 */ /* 0x000fe200078e0004 */
[----:B------:R-:W-:-:S07]  /*0150*/  MOV R11, R5 ;  /* 0x00000005000b7202 */ /* 0x000fce0000000f00 */
.L_x_2:
[----:B0-----:R-:W-:Y:S02]  /*0160*/  IMAD.MOV.U32 R4, RZ, RZ, R8 ;  /* 0x000000ffff047224 */ /* 0x001fe400078e0008 */
[----:B------:R-:W-:-:S05]  /*0170*/  IMAD.MOV.U32 R5, RZ, RZ, R11 ;  /* 0x000000ffff057224 */ /* 0x000fca00078e000b */
[----:B------:R-:W2:Y:S04]  /*0180*/  LDG.E R13, desc[UR4][R4.64+-0x4] ;  /* 0xfffffc04040d7981 */ /* 0x000ea8000c1e1900 */
[----:B------:R-:W2:Y:S01]  /*0190*/  LDG.E R10, desc[UR4][R4.64] ;  /* 0x00000004040a7981 */ /* 0x000ea2000c1e1900 */
[----:B------:R-:W-:-:S04]  /*01a0*/  IADD3 R7, PT, PT, R7, 0x800, RZ ;  /* 0x0000080007077810 */ /* 0x000fc80007ffe0ff */
[----:B------:R-:W-:Y:S02]  /*01b0*/  ISETP.GE.AND P2, PT, R7, R0, PT ;  /* 0x000000000700720c */ /* 0x000fe40003f46270 */
[----:B--2---:R-:W-:-:S13]  /*01c0*/  ISETP.GT.AND P1, PT, R13, R10, PT ;  /* 0x0000000a0d00720c */ /* 0x004fda0003f24270 */
[----:B------:R0:W-:Y:S04]  /*01d0*/  @P1 STG.E desc[UR4][R4.64+-0x4], R10 ;  /* 0xfffffc0a04001986 */ /* 0x0001e8000c101904 */
[----:B------:R0:W-:Y:S01]  /*01e0*/  @P1 STG.E desc[UR4][R4.64], R13 ;  /* 0x0000000d04001986 */ /* 0x0001e2000c101904 */
[----:B------:R-:W-:-:S05]  /*01f0*/  IADD3 R8, P1, PT, R4, 0x2000, RZ ;  /* 0x0000200004087810 */ /* 0x000fca0007f3e0ff */
[----:B------:R-:W-:Y:S01]  /*0200*/  IMAD.X R11, RZ, RZ, R5, P1 ;  /* 0x000000ffff0b7224 */ /* 0x000fe200008e0605 */
[----:B------:R-:W-:Y:S07]  /*0210*/  @!P2 BRA `(.L_x_2) ;  /* 0xfffffffc00d0a947 */ /* 0x000fee000383ffff */
.L_x_1:
[----:B------:R-:W-:Y:S05]  /*0220*/  BSYNC.RECONVERGENT B0 ;  /* 0x0000000000007941 */ /* 0x000fea0003800200 */
.L_x_0:
[----:B------:R-:W-:Y:S01]  /*0230*/  BAR.SYNC.DEFER_BLOCKING 0x0 ;  /* 0x0000000000007b1d */ /* 0x000fe20000010000 */
[----:B------:R-:W-:-:S05]  /*0240*/  IADD3 R6, PT, PT, R6, 0x1, RZ ;  /* 0x0000000106067810 */ /* 0x000fca0007ffe0ff */
[----:B------:R-:W-:Y:S05]  /*0250*/  @P0 BRA `(.L_x_3) ;  /* 0xfffffffc00980947 */ /* 0x000fea000383ffff */
[----:B------:R-:W-:Y:S05]  /*0260*/  EXIT ;  /* 0x000000000000794d */ /* 0x000fea0003800000 */
.L_x_4:
[----:B------:R-:W-:-:S00]  /*0270*/  BRA `(.L_x_4) ;  /* 0xfffffffc00fc7947 */ /* 0x000fc0000383ffff */
[----:B------:R-:W-:-:S00]  /*0280*/  NOP ;  /* 0x0000000000007918 */ /* 0x000fc00000000000 */
[----:B------:R-:W-:-:S00]  /*0290*/  NOP ;  /* 0x0000000000007918 */ /* 0x000fc00000000000 */
[----:B------:R-:W-:-:S00]  /*02a0*/  NOP ;  /* 0x0000000000007918 */ /* 0x000fc00000000000 */
[----:B------:R-:W-:-:S00]  /*02b0*/  NOP ;  /* 0x0000000000007918 */ /* 0x000fc00000000000 */
[----:B------:R-:W-:-:S00]  /*02c0*/  NOP ;  /* 0x0000000000007918 */ /* 0x000fc00000000000 */
[----:B------:R-:W-:-:S00]  /*02d0*/  NOP ;  /* 0x0000000000007918 */ /* 0x000fc00000000000 */
[----:B------:R-:W-:-:S00]  /*02e0*/  NOP ;  /* 0x0000000000007918 */ /* 0x000fc00000000000 */
[----:B------:R-:W-:-:S00]  /*02f0*/  NOP ;  /* 0x0000000000007918 */ /* 0x000fc00000000000 */
.L_x_5:


//--------------------- .nv.shared.reserved.0     --------------------------
	.section	.nv.shared.reserved.0,"aw",@nobits
	.weak		__nv_reservedSMEM_offset_0_alias
	.size		__nv_reservedSMEM_offset_0_alias, 0, 64
	.other		__nv_reservedSMEM_offset_0_alias,@"STO_CUDA_RESERVED_SHARED STV_DEFAULT"
__nv_reservedSMEM_offset_0_alias:
	.zero		0
	.zero		64


//--------------------- .nv.constant0._Z19oddeven_sort_kernelPii --------------------------
	.section	.nv.constant0._Z19oddeven_sort_kernelPii,"a",@progbits
	.sectionflags	@""
	.align	4
.nv.constant0._Z19oddeven_sort_kernelPii:
	.zero		908


//--------------------- SYMBOLS --------------------------

	.type		.nv.reservedSmem.offset0,@object
	.size		.nv.reservedSmem.offset0,0x4
